//
// Generated by NVIDIA NVVM Compiler
//
// Compiler Build ID: CL-36424714
// Cuda compilation tools, release 13.0, V13.0.88
// Based on NVVM 20.0.0
//

.version 9.0
.target sm_100
.address_size 64

	// .globl	getprojection

.visible .entry getprojection(
	.param .u64 .ptr .align 1 getprojection_param_0,
	.param .u64 .ptr .align 1 getprojection_param_1,
	.param .u32 getprojection_param_2,
	.param .u32 getprojection_param_3,
	.param .u32 getprojection_param_4,
	.param .u32 getprojection_param_5,
	.param .u32 getprojection_param_6,
	.param .u32 getprojection_param_7,
	.param .u32 getprojection_param_8,
	.param .u32 getprojection_param_9,
	.param .u32 getprojection_param_10
)
{
	.reg .pred 	%p<19>;
	.reg .b32 	%r<32>;
	.reg .b32 	%f<3>;
	.reg .b64 	%rd<55>;

	ld.param.u64 	%rd19, [getprojection_param_0];
	ld.param.u64 	%rd20, [getprojection_param_1];
	ld.param.u32 	%r1, [getprojection_param_2];
	ld.param.u32 	%r2, [getprojection_param_3];
	ld.param.u32 	%r3, [getprojection_param_4];
	ld.param.u32 	%r4, [getprojection_param_5];
	ld.param.u32 	%r5, [getprojection_param_6];
	ld.param.u32 	%r6, [getprojection_param_7];
	ld.param.u32 	%r7, [getprojection_param_8];
	ld.param.u32 	%r8, [getprojection_param_9];
	ld.param.u32 	%r9, [getprojection_param_10];
	cvta.to.global.u64 	%rd1, %rd20;
	cvta.to.global.u64 	%rd2, %rd19;
	mov.u32 	%r10, %ctaid.x;
	mov.u32 	%r11, %ntid.x;
	mov.u32 	%r12, %tid.x;
	mad.lo.s32 	%r13, %r10, %r11, %r12;
	cvt.u64.u32 	%rd3, %r13;
	mov.u32 	%r14, %ctaid.y;
	mov.u32 	%r15, %ntid.y;
	mov.u32 	%r16, %tid.y;
	mad.lo.s32 	%r17, %r14, %r15, %r16;
	cvt.u64.u32 	%rd4, %r17;
	setp.eq.s32 	%p1, %r9, 2;
	@%p1 bra 	$L__BB0_12;
	setp.eq.s32 	%p2, %r9, 1;
	@%p2 bra 	$L__BB0_5;
	setp.ne.s32 	%p3, %r9, 0;
	@%p3 bra 	$L__BB0_19;
	cvt.u32.u64 	%r30, %rd4;
	cvt.s64.s32 	%rd48, %r2;
	setp.ge.s64 	%p16, %rd3, %rd48;
	setp.ge.s32 	%p17, %r30, %r3;
	or.pred  	%p18, %p16, %p17;
	@%p18 bra 	$L__BB0_19;
	cvt.u64.u32 	%rd49, %r3;
	mad.lo.s64 	%rd50, %rd49, %rd3, %rd4;
	shl.b64 	%rd51, %rd50, 3;
	add.s64 	%rd52, %rd1, %rd51;
	mov.b32 	%r31, 0;
	st.global.u32 	[%rd52], %r31;
	st.global.u32 	[%rd52+4], %r31;
	bra.uni 	$L__BB0_19;
$L__BB0_5:
	cvt.s64.s32 	%rd33, %r4;
	add.s64 	%rd5, %rd33, %rd3;
	cvt.s64.s32 	%rd34, %r5;
	add.s64 	%rd6, %rd34, %rd4;
	cvt.s64.s32 	%rd36, %r7;
	setp.ge.s64 	%p10, %rd5, %rd36;
	cvt.s64.s32 	%rd7, %r8;
	setp.ge.s64 	%p11, %rd6, %rd7;
	or.pred  	%p12, %p10, %p11;
	@%p12 bra 	$L__BB0_19;
	cvt.s64.s32 	%rd8, %r1;
	and.b64  	%rd37, %rd8, -4294967296;
	setp.ne.s64 	%p13, %rd37, 0;
	@%p13 bra 	$L__BB0_8;
	cvt.u32.u64 	%r23, %rd8;
	cvt.u32.u64 	%r24, %rd3;
	rem.u32 	%r25, %r24, %r23;
	cvt.u64.u32 	%rd53, %r25;
	bra.uni 	$L__BB0_9;
$L__BB0_8:
	rem.s64 	%rd53, %rd3, %rd8;
$L__BB0_9:
	setp.ne.s64 	%p14, %rd53, 0;
	@%p14 bra 	$L__BB0_19;
	cvt.u32.u64 	%r26, %rd4;
	rem.s32 	%r27, %r26, %r1;
	setp.ne.s32 	%p15, %r27, 0;
	@%p15 bra 	$L__BB0_19;
	mul.lo.s32 	%r28, %r7, %r6;
	mul.lo.s32 	%r29, %r28, %r8;
	cvt.s64.s32 	%rd38, %r29;
	add.s64 	%rd39, %rd6, %rd38;
	mad.lo.s64 	%rd40, %rd5, %rd7, %rd39;
	shl.b64 	%rd41, %rd40, 2;
	add.s64 	%rd42, %rd2, %rd41;
	ld.global.f32 	%f2, [%rd42];
	cvt.s64.s32 	%rd43, %r3;
	mad.lo.s64 	%rd44, %rd5, %rd43, %rd6;
	shl.b64 	%rd45, %rd44, 3;
	add.s64 	%rd46, %rd1, %rd45;
	st.global.f32 	[%rd46], %f2;
	bra.uni 	$L__BB0_19;
$L__BB0_12:
	cvt.s64.s32 	%rd21, %r4;
	add.s64 	%rd12, %rd21, %rd3;
	cvt.s64.s32 	%rd22, %r5;
	add.s64 	%rd13, %rd22, %rd4;
	cvt.s64.s32 	%rd24, %r7;
	setp.ge.s64 	%p4, %rd12, %rd24;
	cvt.s64.s32 	%rd14, %r8;
	setp.ge.s64 	%p5, %rd13, %rd14;
	or.pred  	%p6, %p4, %p5;
	@%p6 bra 	$L__BB0_19;
	cvt.s64.s32 	%rd15, %r1;
	and.b64  	%rd25, %rd15, -4294967296;
	setp.ne.s64 	%p7, %rd25, 0;
	@%p7 bra 	$L__BB0_15;
	cvt.u32.u64 	%r18, %rd15;
	cvt.u32.u64 	%r19, %rd3;
	rem.u32 	%r20, %r19, %r18;
	cvt.u64.u32 	%rd54, %r20;
	bra.uni 	$L__BB0_16;
$L__BB0_15:
	rem.s64 	%rd54, %rd3, %rd15;
$L__BB0_16:
	setp.ne.s64 	%p8, %rd54, 0;
	@%p8 bra 	$L__BB0_19;
	cvt.u32.u64 	%r21, %rd4;
	rem.s32 	%r22, %r21, %r1;
	setp.ne.s32 	%p9, %r22, 0;
	@%p9 bra 	$L__BB0_19;
	mad.lo.s64 	%rd26, %rd12, %rd14, %rd13;
	shl.b64 	%rd27, %rd26, 2;
	add.s64 	%rd28, %rd2, %rd27;
	ld.global.f32 	%f1, [%rd28];
	cvt.s64.s32 	%rd29, %r3;
	mad.lo.s64 	%rd30, %rd12, %rd29, %rd13;
	shl.b64 	%rd31, %rd30, 3;
	add.s64 	%rd32, %rd1, %rd31;
	st.global.f32 	[%rd32], %f1;
$L__BB0_19:
	ret;

}


// ===== COMPILED SASS (sm_100) =====

	.target	sm_100

	.elftype	@"ET_EXEC"


//--------------------- .note.nv.tkinfo           --------------------------
	.section	.note.nv.tkinfo,"",@"SHT_NOTE"
	.sectionflags	@"SHF_NOTE_NV_TKINFO"
	.tkinfo
        /*0018*/ 	.word	0x00000002
        /*0030*/ 	.string	""
        /*0030*/ 	.string	"ptxas"
        /*0030*/ 	.string	"Cuda compilation tools, release 13.0, V13.0.88"
        /*0030*/ 	.string	"Build cuda_13.0.r13.0/compiler.36424714_0"
        /*0030*/ 	.string	"-arch sm_100 -m 64 "



//--------------------- .note.nv.cuinfo           --------------------------
	.section	.note.nv.cuinfo,"",@"SHT_NOTE"
	.sectionflags	@"SHF_NOTE_NV_CUINFO"
        /*0018*/ 	.short	0x0002
        /*001a*/ 	.short	0x0064
        /*001c*/ 	.short	0x0082
	.zero		2


//--------------------- .nv.info                  --------------------------
	.section	.nv.info,"",@"SHT_CUDA_INFO"
	.align	4


	//----- nvinfo : EIATTR_REGCOUNT
	.align		4
        /*0000*/ 	.byte	0x04, 0x2f
        /*0002*/ 	.short	(.L_1 - .L_0)
	.align		4
.L_0:
        /*0004*/ 	.word	index@(getprojection)
        /*0008*/ 	.word	0x00000016


	//----- nvinfo : EIATTR_FRAME_SIZE
	.align		4
.L_1:
        /*000c*/ 	.byte	0x04, 0x11
        /*000e*/ 	.short	(.L_3 - .L_2)
	.align		4
.L_2:
        /*0010*/ 	.word	index@($__internal_0_$__cuda_sm20_rem_s64)
        /*0014*/ 	.word	0x00000000


	//----- nvinfo : EIATTR_FRAME_SIZE
	.align		4
.L_3:
        /*0018*/ 	.byte	0x04, 0x11
        /*001a*/ 	.short	(.L_5 - .L_4)
	.align		4
.L_4:
        /*001c*/ 	.word	index@(getprojection)
        /*0020*/ 	.word	0x00000000


	//----- nvinfo : EIATTR_MIN_STACK_SIZE
	.align		4
.L_5:
        /*0024*/ 	.byte	0x04, 0x12
        /*0026*/ 	.short	(.L_7 - .L_6)
	.align		4
.L_6:
        /*0028*/ 	.word	index@(getprojection)
        /*002c*/ 	.word	0x00000000
.L_7:


//--------------------- .nv.compat                --------------------------
	.section	.nv.compat,"",@"SHT_CUDA_COMPAT_INFO"
	.align	4
        /*0000*/ 	.byte	0x02, 0x09, 0x00, 0x00, 0x02, 0x02, 0x01, 0x00, 0x02, 0x05, 0x05, 0x00, 0x03, 0x07, 0x01, 0x01
        /*0010*/ 	.byte	0x02, 0x03, 0x00, 0x00, 0x02, 0x06, 0x01, 0x00, 0x04, 0x0b, 0x08, 0x00, 0x09, 0x00, 0x00, 0x00
        /*0020*/ 	.byte	0x00, 0x00, 0x00, 0x00


//--------------------- .nv.info.getprojection    --------------------------
	.section	.nv.info.getprojection,"",@"SHT_CUDA_INFO"
	.sectionflags	@""
	.align	4


	//----- nvinfo : EIATTR_CUDA_API_VERSION
	.align		4
        /*0000*/ 	.byte	0x04, 0x37
        /*0002*/ 	.short	(.L_9 - .L_8)
.L_8:
        /*0004*/ 	.word	0x00000082


	//----- nvinfo : EIATTR_KPARAM_INFO
	.align		4
.L_9:
        /*0008*/ 	.byte	0x04, 0x17
        /*000a*/ 	.short	(.L_11 - .L_10)
.L_10:
        /*000c*/ 	.word	0x00000000
        /*0010*/ 	.short	0x000a
        /*0012*/ 	.short	0x0030
        /*0014*/ 	.byte	0x00, 0xf0, 0x11, 0x00


	//----- nvinfo : EIATTR_KPARAM_INFO
	.align		4
.L_11:
        /*0018*/ 	.byte	0x04, 0x17
        /*001a*/ 	.short	(.L_13 - .L_12)
.L_12:
        /*001c*/ 	.word	0x00000000
        /*0020*/ 	.short	0x0009
        /*0022*/ 	.short	0x002c
        /*0024*/ 	.byte	0x00, 0xf0, 0x11, 0x00


	//----- nvinfo : EIATTR_KPARAM_INFO
	.align		4
.L_13:
        /*0028*/ 	.byte	0x04, 0x17
        /*002a*/ 	.short	(.L_15 - .L_14)
.L_14:
        /*002c*/ 	.word	0x00000000
        /*0030*/ 	.short	0x0008
        /*0032*/ 	.short	0x0028
        /*0034*/ 	.byte	0x00, 0xf0, 0x11, 0x00


	//----- nvinfo : EIATTR_KPARAM_INFO
	.align		4
.L_15:
        /*0038*/ 	.byte	0x04, 0x17
        /*003a*/ 	.short	(.L_17 - .L_16)
.L_16:
        /*003c*/ 	.word	0x00000000
        /*0040*/ 	.short	0x0007
        /*0042*/ 	.short	0x0024
        /*0044*/ 	.byte	0x00, 0xf0, 0x11, 0x00


	//----- nvinfo : EIATTR_KPARAM_INFO
	.align		4
.L_17:
        /*0048*/ 	.byte	0x04, 0x17
        /*004a*/ 	.short	(.L_19 - .L_18)
.L_18:
        /*004c*/ 	.word	0x00000000
        /*0050*/ 	.short	0x0006
        /*0052*/ 	.short	0x0020
        /*0054*/ 	.byte	0x00, 0xf0, 0x11, 0x00


	//----- nvinfo : EIATTR_KPARAM_INFO
	.align		4
.L_19:
        /*0058*/ 	.byte	0x04, 0x17
        /*005a*/ 	.short	(.L_21 - .L_20)
.L_20:
        /*005c*/ 	.word	0x00000000
        /*0060*/ 	.short	0x0005
        /*0062*/ 	.short	0x001c
        /*0064*/ 	.byte	0x00, 0xf0, 0x11, 0x00


	//----- nvinfo : EIATTR_KPARAM_INFO
	.align		4
.L_21:
        /*0068*/ 	.byte	0x04, 0x17
        /*006a*/ 	.short	(.L_23 - .L_22)
.L_22:
        /*006c*/ 	.word	0x00000000
        /*0070*/ 	.short	0x0004
        /*0072*/ 	.short	0x0018
        /*0074*/ 	.byte	0x00, 0xf0, 0x11, 0x00


	//----- nvinfo : EIATTR_KPARAM_INFO
	.align		4
.L_23:
        /*0078*/ 	.byte	0x04, 0x17
        /*007a*/ 	.short	(.L_25 - .L_24)
.L_24:
        /*007c*/ 	.word	0x00000000
        /*0080*/ 	.short	0x0003
        /*0082*/ 	.short	0x0014
        /*0084*/ 	.byte	0x00, 0xf0, 0x11, 0x00


	//----- nvinfo : EIATTR_KPARAM_INFO
	.align		4
.L_25:
        /*0088*/ 	.byte	0x04, 0x17
        /*008a*/ 	.short	(.L_27 - .L_26)
.L_26:
        /*008c*/ 	.word	0x00000000
        /*0090*/ 	.short	0x0002
        /*0092*/ 	.short	0x0010
        /*0094*/ 	.byte	0x00, 0xf0, 0x11, 0x00


	//----- nvinfo : EIATTR_KPARAM_INFO
	.align		4
.L_27:
        /*0098*/ 	.byte	0x04, 0x17
        /*009a*/ 	.short	(.L_29 - .L_28)
.L_28:
        /*009c*/ 	.word	0x00000000
        /*00a0*/ 	.short	0x0001
        /*00a2*/ 	.short	0x0008
        /*00a4*/ 	.byte	0x00, 0xf5, 0x21, 0x00


	//----- nvinfo : EIATTR_KPARAM_INFO
	.align		4
.L_29:
        /*00a8*/ 	.byte	0x04, 0x17
        /*00aa*/ 	.short	(.L_31 - .L_30)
.L_30:
        /*00ac*/ 	.word	0x00000000
        /*00b0*/ 	.short	0x0000
        /*00b2*/ 	.short	0x0000
        /*00b4*/ 	.byte	0x00, 0xf5, 0x21, 0x00


	//----- nvinfo : EIATTR_SPARSE_MMA_MASK
	.align		4
.L_31:
        /*00b8*/ 	.byte	0x03, 0x50
        /*00ba*/ 	.short	0x0000


	//----- nvinfo : EIATTR_MAXREG_COUNT
	.align		4
        /*00bc*/ 	.byte	0x03, 0x1b
        /*00be*/ 	.short	0x00ff


	//----- nvinfo : EIATTR_MERCURY_ISA_VERSION
	.align		4
        /*00c0*/ 	.byte	0x03, 0x5f
        /*00c2*/ 	.short	0x0101


	//----- nvinfo : EIATTR_VRC_CTA_INIT_COUNT
	.align		4
        /*00c4*/ 	.byte	0x02, 0x4a
	.zero		1
	.zero		1


	//----- nvinfo : EIATTR_EXIT_INSTR_OFFSETS
	.align		4
        /*00c8*/ 	.byte	0x04, 0x1c
        /*00ca*/ 	.short	(.L_33 - .L_32)


	//   ....[0]....
.L_32:
        /*00cc*/ 	.word	0x00000120


	//   ....[1]....
        /*00d0*/ 	.word	0x00000190


	//   ....[2]....
        /*00d4*/ 	.word	0x00000230


	//   ....[3]....
        /*00d8*/ 	.word	0x00000310


	//   ....[4]....
        /*00dc*/ 	.word	0x000004e0


	//   ....[5]....
        /*00e0*/ 	.word	0x00000660


	//   ....[6]....
        /*00e4*/ 	.word	0x000007e0


	//   ....[7]....
        /*00e8*/ 	.word	0x000008c0


	//   ....[8]....
        /*00ec*/ 	.word	0x00000a90


	//   ....[9]....
        /*00f0*/ 	.word	0x00000c30


	//   ....[10]....
        /*00f4*/ 	.word	0x00000d60


	//----- nvinfo : EIATTR_CRS_STACK_SIZE
	.align		4
.L_33:
        /*00f8*/ 	.byte	0x04, 0x1e
        /*00fa*/ 	.short	(.L_35 - .L_34)
.L_34:
        /*00fc*/ 	.word	0x00000000


	//----- nvinfo : EIATTR_CBANK_PARAM_SIZE
	.align		4
.L_35:
        /*0100*/ 	.byte	0x03, 0x19
        /*0102*/ 	.short	0x0034


	//----- nvinfo : EIATTR_PARAM_CBANK
	.align		4
        /*0104*/ 	.byte	0x04, 0x0a
        /*0106*/ 	.short	(.L_37 - .L_36)
	.align		4
.L_36:
        /*0108*/ 	.word	index@(.nv.constant0.getprojection)
        /*010c*/ 	.short	0x0380
        /*010e*/ 	.short	0x0034


	//----- nvinfo : EIATTR_SW_WAR
	.align		4
.L_37:
        /*0110*/ 	.byte	0x04, 0x36
        /*0112*/ 	.short	(.L_39 - .L_38)
.L_38:
        /*0114*/ 	.word	0x00000008
.L_39:


//--------------------- .nv.callgraph             --------------------------
	.section	.nv.callgraph,"",@"SHT_CUDA_CALLGRAPH"
	.align	4
	.sectionentsize	8
	.align		4
        /*0000*/ 	.word	0x00000000
	.align		4
        /*0004*/ 	.word	0xffffffff
	.align		4
        /*0008*/ 	.word	0x00000000
	.align		4
        /*000c*/ 	.word	0xfffffffe
	.align		4
        /*0010*/ 	.word	0x00000000
	.align		4
        /*0014*/ 	.word	0xfffffffd
	.align		4
        /*0018*/ 	.word	0x00000000
	.align		4
        /*001c*/ 	.word	0xfffffffc


//--------------------- .text.getprojection       --------------------------
	.section	.text.getprojection,"ax",@progbits
	.align	128
        .global         getprojection
        .type           getprojection,@function
        .size           getprojection,(.L_x_7 - getprojection)
        .other          getprojection,@"STO_CUDA_ENTRY STV_DEFAULT"
getprojection:
.text.getprojection:
[----:B------:R-:W-:Y:S01]  /*0000*/  LDC R1, c[0x0][0x37c] ;  /* 0x0000df00ff017b82 */ /* 0x000fe20000000800 */
[----:B------:R-:W0:Y:S01]  /*0010*/  S2R R5, SR_TID.Y ;  /* 0x0000000000057919 */ /* 0x000e220000002200 */
[----:B------:R-:W1:Y:S06]  /*0020*/  LDCU UR6, c[0x0][0x3b0] ;  /* 0x00007600ff0677ac */ /* 0x000e6c0008000800 */
[----:B------:R-:W2:Y:S01]  /*0030*/  LDC R8, c[0x0][0x360] ;  /* 0x0000d800ff087b82 */ /* 0x000ea20000000800 */
[----:B------:R-:W2:Y:S01]  /*0040*/  S2R R3, SR_TID.X ;  /* 0x0000000000037919 */ /* 0x000ea20000002100 */
[----:B------:R-:W3:Y:S01]  /*0050*/  LDCU.64 UR8, c[0x0][0x358] ;  /* 0x00006b00ff0877ac */ /* 0x000ee20008000a00 */
[----:B------:R-:W4:Y:S05]  /*0060*/  LDCU UR10, c[0x0][0x390] ;  /* 0x00007200ff0a77ac */ /* 0x000f2a0008000800 */
[----:B------:R-:W0:Y:S08]  /*0070*/  S2UR UR5, SR_CTAID.Y ;  /* 0x00000000000579c3 */ /* 0x000e300000002600 */
[----:B------:R-:W0:Y:S01]  /*0080*/  LDC R2, c[0x0][0x364] ;  /* 0x0000d900ff027b82 */ /* 0x000e220000000800 */
[----:B-1----:R-:W-:-:S07]  /*0090*/  UISETP.NE.AND UP0, UPT, UR6, 0x2, UPT ;  /* 0x000000020600788c */ /* 0x002fce000bf05270 */
[----:B------:R-:W2:Y:S01]  /*00a0*/  S2UR UR4, SR_CTAID.X ;  /* 0x00000000000479c3 */ /* 0x000ea20000002500 */
[----:B0-----:R-:W-:Y:S02]  /*00b0*/  IMAD R2, R2, UR5, R5 ;  /* 0x0000000502027c24 */ /* 0x001fe4000f8e0205 */
[----:B--2---:R-:W-:Y:S01]  /*00c0*/  IMAD R8, R8, UR4, R3 ;  /* 0x0000000408087c24 */ /* 0x004fe2000f8e0203 */
[----:B------:R-:W-:Y:S01]  /*00d0*/  UMOV UR4, URZ ;  /* 0x000000ff00047c82 */ /* 0x000fe20008000000 */
[----:B---34-:R-:W-:Y:S05]  /*00e0*/  BRA.U !UP0, `(.L_x_0) ;  /* 0x0000000508c07547 */ /* 0x018fea000b800000 */
[----:B------:R-:W-:-:S09]  /*00f0*/  UISETP.NE.AND UP0, UPT, UR6, 0x1, UPT ;  /* 0x000000010600788c */ /* 0x000fd2000bf05270 */
[----:B------:R-:W-:Y:S05]  /*0100*/  BRA.U !UP0, `(.L_x_1) ;  /* 0x00000001084c7547 */ /* 0x000fea000b800000 */
[----:B------:R-:W-:-:S13]  /*0110*/  ISETP.NE.AND P0, PT, RZ, UR6, PT ;  /* 0x00000006ff007c0c */ /* 0x000fda000bf05270 */
[----:B------:R-:W-:Y:S05]  /*0120*/  @P0 EXIT ;  /* 0x000000000000094d */ /* 0x000fea0003800000 */
[----:B------:R-:W0:Y:S01]  /*0130*/  LDCU UR5, c[0x0][0x394] ;  /* 0x00007280ff0577ac */ /* 0x000e220008000800 */
[----:B------:R-:W1:Y:S01]  /*0140*/  LDCU UR6, c[0x0][0x398] ;  /* 0x00007300ff0677ac */ /* 0x000e620008000800 */
[----:B0-----:R-:W-:Y:S02]  /*0150*/  USHF.R.S32.HI UR4, URZ, 0x1f, UR5 ;  /* 0x0000001fff047899 */ /* 0x001fe40008011405 */
[----:B------:R-:W-:Y:S02]  /*0160*/  ISETP.GE.U32.AND P1, PT, R8, UR5, PT ;  /* 0x0000000508007c0c */ /* 0x000fe4000bf26070 */
[----:B-1----:R-:W-:-:S04]  /*0170*/  ISETP.GE.AND P0, PT, R2, UR6, PT ;  /* 0x0000000602007c0c */ /* 0x002fc8000bf06270 */
[----:B------:R-:W-:-:S13]  /*0180*/  ISETP.GE.OR.EX P0, PT, RZ, UR4, P0, P1 ;  /* 0x00000004ff007c0c */ /* 0x000fda0008706710 */
[----:B------:R-:W-:Y:S05]  /*0190*/  @P0 EXIT ;  /* 0x000000000000094d */ /* 0x000fea0003800000 */
[----:B------:R-:W0:Y:S01]  /*01a0*/  LDCU.64 UR10, c[0x0][0x388] ;  /* 0x00007100ff0a77ac */ /* 0x000e220008000a00 */
[----:B------:R-:W-:Y:S01]  /*01b0*/  IMAD.MOV.U32 R3, RZ, RZ, RZ ;  /* 0x000000ffff037224 */ /* 0x000fe200078e00ff */
[----:B------:R-:W-:Y:S01]  /*01c0*/  UMOV UR4, URZ ;  /* 0x000000ff00047c82 */ /* 0x000fe20008000000 */
[----:B------:R-:W-:-:S04]  /*01d0*/  IMAD.WIDE.U32 R2, R8, UR6, R2 ;  /* 0x0000000608027c25 */ /* 0x000fc8000f8e0002 */
[----:B------:R-:W-:Y:S01]  /*01e0*/  VIADD R3, R3, UR4 ;  /* 0x0000000403037c36 */ /* 0x000fe20008000000 */
[----:B0-----:R-:W-:-:S04]  /*01f0*/  LEA R4, P0, R2, UR10, 0x3 ;  /* 0x0000000a02047c11 */ /* 0x001fc8000f8018ff */
[----:B------:R-:W-:-:S05]  /*0200*/  LEA.HI.X R5, R2, UR11, R3, 0x3, P0 ;  /* 0x0000000b02057c11 */ /* 0x000fca00080f1c03 */
[----:B------:R-:W-:Y:S04]  /*0210*/  STG.E desc[UR8][R4.64], RZ ;  /* 0x000000ff04007986 */ /* 0x000fe8000c101908 */
[----:B------:R-:W-:Y:S01]  /*0220*/  STG.E desc[UR8][R4.64+0x4], RZ ;  /* 0x000004ff04007986 */ /* 0x000fe2000c101908 */
[----:B------:R-:W-:Y:S05]  /*0230*/  EXIT ;  /* 0x000000000000794d */ /* 0x000fea0003800000 */
.L_x_1:
[----:B------:R-:W0:Y:S01]  /*0240*/  LDC R5, c[0x0][0x3a0] ;  /* 0x0000e800ff057b82 */ /* 0x000e220000000800 */
[----:B------:R-:W1:Y:S07]  /*0250*/  LDCU.64 UR6, c[0x0][0x3a8] ;  /* 0x00007500ff0677ac */ /* 0x000e6e0008000a00 */
[----:B------:R-:W2:Y:S01]  /*0260*/  LDC R9, c[0x0][0x39c] ;  /* 0x0000e700ff097b82 */ /* 0x000ea20000000800 */
[----:B-1----:R-:W-:Y:S02]  /*0270*/  USHF.R.S32.HI UR11, URZ, 0x1f, UR7 ;  /* 0x0000001fff0b7899 */ /* 0x002fe40008011407 */
[----:B------:R-:W-:Y:S01]  /*0280*/  USHF.R.S32.HI UR5, URZ, 0x1f, UR6 ;  /* 0x0000001fff057899 */ /* 0x000fe20008011406 */
[----:B0-----:R-:W-:-:S04]  /*0290*/  IADD3 R4, P0, PT, R2, R5, RZ ;  /* 0x0000000502047210 */ /* 0x001fc80007f1e0ff */
[----:B------:R-:W-:Y:S02]  /*02a0*/  LEA.HI.X.SX32 R5, R5, RZ, 0x1, P0 ;  /* 0x000000ff05057211 */ /* 0x000fe400000f0eff */
[----:B------:R-:W-:Y:S02]  /*02b0*/  ISETP.GE.U32.AND P0, PT, R4, UR7, PT ;  /* 0x0000000704007c0c */ /* 0x000fe4000bf06070 */
[----:B--2---:R-:W-:Y:S02]  /*02c0*/  IADD3 R7, P2, PT, R8, R9, RZ ;  /* 0x0000000908077210 */ /* 0x004fe40007f5e0ff */
[----:B------:R-:W-:Y:S02]  /*02d0*/  ISETP.GE.AND.EX P0, PT, R5, UR11, PT, P0 ;  /* 0x0000000b05007c0c */ /* 0x000fe4000bf06300 */
[----:B------:R-:W-:Y:S02]  /*02e0*/  ISETP.GE.U32.AND P1, PT, R7, UR6, PT ;  /* 0x0000000607007c0c */ /* 0x000fe4000bf26070 */
[----:B------:R-:W-:-:S04]  /*02f0*/  LEA.HI.X.SX32 R6, R9, RZ, 0x1, P2 ;  /* 0x000000ff09067211 */ /* 0x000fc800010f0eff */
[----:B------:R-:W-:-:S13]  /*0300*/  ISETP.GE.OR.EX P0, PT, R6, UR5, P0, P1 ;  /* 0x0000000506007c0c */ /* 0x000fda0008706710 */
[----:B------:R-:W-:Y:S05]  /*0310*/  @P0 EXIT ;  /* 0x000000000000094d */ /* 0x000fea0003800000 */
[----:B------:R-:W0:Y:S02]  /*0320*/  LDCU UR6, c[0x0][0x390] ;  /* 0x00007200ff0677ac */ /* 0x000e240008000800 */
[----:B0-----:R-:W-:-:S04]  /*0330*/  USHF.R.S32.HI UR5, URZ, 0x1f, UR6 ;  /* 0x0000001fff057899 */ /* 0x001fc80008011406 */
[----:B------:R-:W-:-:S09]  /*0340*/  UISETP.NE.U32.AND UP0, UPT, UR5, URZ, UPT ;  /* 0x000000ff0500728c */ /* 0x000fd2000bf05070 */
[----:B------:R-:W-:Y:S05]  /*0350*/  BRA.U UP0, `(.L_x_2) ;  /* 0x0000000100507547 */ /* 0x000fea000b800000 */
[----:B------:R-:W0:Y:S01]  /*0360*/  I2F.U32.RP R0, UR6 ;  /* 0x0000000600007d06 */ /* 0x000e220008209000 */
[----:B------:R-:W-:-:S07]  /*0370*/  ISETP.NE.U32.AND P1, PT, RZ, UR6, PT ;  /* 0x00000006ff007c0c */ /* 0x000fce000bf25070 */
[----:B0-----:R-:W0:Y:S02]  /*0380*/  MUFU.RCP R0, R0 ;  /* 0x0000000000007308 */ /* 0x001e240000001000 */
[----:B0-----:R-:W-:-:S06]  /*0390*/  VIADD R10, R0, 0xffffffe ;  /* 0x0ffffffe000a7836 */ /* 0x001fcc0000000000 */
[----:B------:R0:W1:Y:S02]  /*03a0*/  F2I.FTZ.U32.TRUNC.NTZ R11, R10 ;  /* 0x0000000a000b7305 */ /* 0x000064000021f000 */
[----:B0-----:R-:W-:Y:S02]  /*03b0*/  IMAD.MOV.U32 R10, RZ, RZ, RZ ;  /* 0x000000ffff0a7224 */ /* 0x001fe400078e00ff */
[----:B-1----:R-:W-:-:S04]  /*03c0*/  IMAD.MOV R9, RZ, RZ, -R11 ;  /* 0x000000ffff097224 */ /* 0x002fc800078e0a0b */
[----:B------:R-:W-:-:S04]  /*03d0*/  IMAD R9, R9, UR6, RZ ;  /* 0x0000000609097c24 */ /* 0x000fc8000f8e02ff */
[----:B------:R-:W-:-:S06]  /*03e0*/  IMAD.HI.U32 R11, R11, R9, R10 ;  /* 0x000000090b0b7227 */ /* 0x000fcc00078e000a */
[----:B------:R-:W-:-:S04]  /*03f0*/  IMAD.HI.U32 R11, R11, R8, RZ ;  /* 0x000000080b0b7227 */ /* 0x000fc800078e00ff */
[----:B------:R-:W-:-:S04]  /*0400*/  IMAD.MOV R11, RZ, RZ, -R11 ;  /* 0x000000ffff0b7224 */ /* 0x000fc800078e0a0b */
[----:B------:R-:W-:-:S05]  /*0410*/  IMAD R8, R11, UR6, R8 ;  /* 0x000000060b087c24 */ /* 0x000fca000f8e0208 */
[----:B------:R-:W-:-:S13]  /*0420*/  ISETP.GE.U32.AND P0, PT, R8, UR6, PT ;  /* 0x0000000608007c0c */ /* 0x000fda000bf06070 */
[----:B------:R-:W-:-:S05]  /*0430*/  @P0 VIADD R8, R8, -UR6 ;  /* 0x8000000608080c36 */ /* 0x000fca0008000000 */
[----:B------:R-:W-:-:S13]  /*0440*/  ISETP.GE.U32.AND P0, PT, R8, UR6, PT ;  /* 0x0000000608007c0c */ /* 0x000fda000bf06070 */
[----:B------:R-:W-:Y:S01]  /*0450*/  @P0 VIADD R8, R8, -UR6 ;  /* 0x8000000608080c36 */ /* 0x000fe20008000000 */
[----:B------:R-:W-:-:S04]  /*0460*/  @!P1 LOP3.LUT R8, RZ, UR6, RZ, 0x33, !PT ;  /* 0x00000006ff089c12 */ /* 0x000fc8000f8e33ff */
[----:B------:R-:W-:-:S04]  /*0470*/  ISETP.NE.U32.AND P0, PT, R8, RZ, PT ;  /* 0x000000ff0800720c */ /* 0x000fc80003f05070 */
[----:B------:R-:W-:Y:S01]  /*0480*/  ISETP.NE.AND.EX P0, PT, RZ, RZ, PT, P0 ;  /* 0x000000ffff00720c */ /* 0x000fe20003f05300 */
[----:B------:R-:W-:-:S12]  /*0490*/  BRA `(.L_x_3) ;  /* 0x0000000000107947 */ /* 0x000fd80003800000 */
.L_x_2:
[----:B------:R-:W-:-:S07]  /*04a0*/  MOV R0, 0x4c0 ;  /* 0x000004c000007802 */ /* 0x000fce0000000f00 */
[----:B------:R-:W-:Y:S05]  /*04b0*/  CALL.REL.NOINC `($__internal_0_$__cuda_sm20_rem_s64) ;  /* 0x00000008002c7944 */ /* 0x000fea0003c00000 */
[----:B------:R-:W-:-:S04]  /*04c0*/  ISETP.NE.U32.AND P0, PT, R10, RZ, PT ;  /* 0x000000ff0a00720c */ /* 0x000fc80003f05070 */
[----:B------:R-:W-:-:S13]  /*04d0*/  ISETP.NE.AND.EX P0, PT, R11, RZ, PT, P0 ;  /* 0x000000ff0b00720c */ /* 0x000fda0003f05300 */
.L_x_3:
[----:B------:R-:W-:Y:S05]  /*04e0*/  @P0 EXIT ;  /* 0x000000000000094d */ /* 0x000fea0003800000 */
[----:B------:R-:W0:Y:S01]  /*04f0*/  LDC R12, c[0x0][0x390] ;  /* 0x0000e400ff0c7b82 */ /* 0x000e220000000800 */
[----:B------:R-:W-:Y:S02]  /*0500*/  ISETP.GE.AND P2, PT, R2, RZ, PT ;  /* 0x000000ff0200720c */ /* 0x000fe40003f46270 */
[----:B0-----:R-:W-:-:S04]  /*0510*/  IABS R3, R12 ;  /* 0x0000000c00037213 */ /* 0x001fc80000000000 */
[----:B------:R-:W0:Y:S08]  /*0520*/  I2F.RP R0, R3 ;  /* 0x0000000300007306 */ /* 0x000e300000209400 */
[----:B0-----:R-:W0:Y:S02]  /*0530*/  MUFU.RCP R0, R0 ;  /* 0x0000000000007308 */ /* 0x001e240000001000 */
[----:B0-----:R-:W-:-:S06]  /*0540*/  VIADD R8, R0, 0xffffffe ;  /* 0x0ffffffe00087836 */ /* 0x001fcc0000000000 */
[----:B------:R0:W1:Y:S02]  /*0550*/  F2I.FTZ.U32.TRUNC.NTZ R9, R8 ;  /* 0x0000000800097305 */ /* 0x000064000021f000 */
[----:B0-----:R-:W-:Y:S01]  /*0560*/  IMAD.MOV.U32 R8, RZ, RZ, RZ ;  /* 0x000000ffff087224 */ /* 0x001fe200078e00ff */
[----:B-1----:R-:W-:-:S05]  /*0570*/  IADD3 R10, PT, PT, RZ, -R9, RZ ;  /* 0x80000009ff0a7210 */ /* 0x002fca0007ffe0ff */
[----:B------:R-:W-:Y:S01]  /*0580*/  IMAD R11, R10, R3, RZ ;  /* 0x000000030a0b7224 */ /* 0x000fe200078e02ff */
[----:B------:R-:W-:-:S03]  /*0590*/  IABS R10, R2 ;  /* 0x00000002000a7213 */ /* 0x000fc60000000000 */
[----:B------:R-:W-:-:S06]  /*05a0*/  IMAD.HI.U32 R9, R9, R11, R8 ;  /* 0x0000000b09097227 */ /* 0x000fcc00078e0008 */
[----:B------:R-:W-:-:S04]  /*05b0*/  IMAD.HI.U32 R9, R9, R10, RZ ;  /* 0x0000000a09097227 */ /* 0x000fc800078e00ff */
[----:B------:R-:W-:-:S04]  /*05c0*/  IMAD.MOV R9, RZ, RZ, -R9 ;  /* 0x000000ffff097224 */ /* 0x000fc800078e0a09 */
[----:B------:R-:W-:-:S05]  /*05d0*/  IMAD R0, R3, R9, R10 ;  /* 0x0000000903007224 */ /* 0x000fca00078e020a */
[----:B------:R-:W-:-:S13]  /*05e0*/  ISETP.GT.U32.AND P0, PT, R3, R0, PT ;  /* 0x000000000300720c */ /* 0x000fda0003f04070 */
[----:B------:R-:W-:Y:S01]  /*05f0*/  @!P0 IMAD.IADD R0, R0, 0x1, -R3 ;  /* 0x0000000100008824 */ /* 0x000fe200078e0a03 */
[----:B------:R-:W-:-:S04]  /*0600*/  ISETP.NE.AND P0, PT, R12, RZ, PT ;  /* 0x000000ff0c00720c */ /* 0x000fc80003f05270 */
[----:B------:R-:W-:-:S13]  /*0610*/  ISETP.GT.U32.AND P1, PT, R3, R0, PT ;  /* 0x000000000300720c */ /* 0x000fda0003f24070 */
[----:B------:R-:W-:-:S04]  /*0620*/  @!P1 IMAD.IADD R0, R0, 0x1, -R3 ;  /* 0x0000000100009824 */ /* 0x000fc800078e0a03 */
[----:B------:R-:W-:Y:S01]  /*0630*/  @!P2 IMAD.MOV R0, RZ, RZ, -R0 ;  /* 0x000000ffff00a224 */ /* 0x000fe200078e0a00 */
[----:B------:R-:W-:-:S04]  /*0640*/  @!P0 LOP3.LUT R0, RZ, R12, RZ, 0x33, !PT ;  /* 0x0000000cff008212 */ /* 0x000fc800078e33ff */
[----:B------:R-:W-:-:S13]  /*0650*/  ISETP.NE.AND P0, PT, R0, RZ, PT ;  /* 0x000000ff0000720c */ /* 0x000fda0003f05270 */
[----:B------:R-:W-:Y:S05]  /*0660*/  @P0 EXIT ;  /* 0x000000000000094d */ /* 0x000fea0003800000 */
[----:B------:R-:W0:Y:S01]  /*0670*/  LDC R0, c[0x0][0x3a4] ;  /* 0x0000e900ff007b82 */ /* 0x000e220000000800 */
[----:B------:R-:W0:Y:S01]  /*0680*/  LDCU.64 UR12, c[0x0][0x3a8] ;  /* 0x00007500ff0c77ac */ /* 0x000e220008000a00 */
[----:B------:R-:W1:Y:S01]  /*0690*/  LDCU.128 UR4, c[0x0][0x380] ;  /* 0x00007000ff0477ac */ /* 0x000e620008000c00 */
[----:B0-----:R-:W-:-:S04]  /*06a0*/  IMAD R0, R0, UR12, RZ ;  /* 0x0000000c00007c24 */ /* 0x001fc8000f8e02ff */
[----:B------:R-:W-:Y:S02]  /*06b0*/  IMAD R3, R0, UR13, RZ ;  /* 0x0000000d00037c24 */ /* 0x000fe4000f8e02ff */
[----:B------:R-:W-:-:S03]  /*06c0*/  IMAD R0, R6, UR13, RZ ;  /* 0x0000000d06007c24 */ /* 0x000fc6000f8e02ff */
[----:B------:R-:W-:Y:S01]  /*06d0*/  IADD3 R2, P0, PT, R3, R4, RZ ;  /* 0x0000000403027210 */ /* 0x000fe20007f1e0ff */
[----:B------:R-:W-:-:S03]  /*06e0*/  IMAD R9, R7, UR11, R0 ;  /* 0x0000000b07097c24 */ /* 0x000fc6000f8e0200 */
[----:B------:R-:W-:-:S03]  /*06f0*/  LEA.HI.X.SX32 R3, R3, R5, 0x1, P0 ;  /* 0x0000000503037211 */ /* 0x000fc600000f0eff */
[----:B------:R-:W-:-:S04]  /*0700*/  IMAD.WIDE.U32 R2, R7, UR13, R2 ;  /* 0x0000000d07027c25 */ /* 0x000fc8000f8e0002 */
[----:B------:R-:W-:Y:S01]  /*0710*/  IMAD.IADD R3, R3, 0x1, R9 ;  /* 0x0000000103037824 */ /* 0x000fe200078e0209 */
[----:B-1----:R-:W-:-:S04]  /*0720*/  LEA R8, P0, R2, UR4, 0x2 ;  /* 0x0000000402087c11 */ /* 0x002fc8000f8010ff */
[----:B------:R-:W-:Y:S01]  /*0730*/  LEA.HI.X R9, R2, UR5, R3, 0x2, P0 ;  /* 0x0000000502097c11 */ /* 0x000fe200080f1403 */
[----:B------:R-:W0:Y:S05]  /*0740*/  LDCU UR5, c[0x0][0x398] ;  /* 0x00007300ff0577ac */ /* 0x000e2a0008000800 */
[----:B------:R-:W2:Y:S01]  /*0750*/  LDG.E R9, desc[UR8][R8.64] ;  /* 0x0000000808097981 */ /* 0x000ea2000c1e1900 */
[----:B0-----:R-:W-:Y:S02]  /*0760*/  USHF.R.S32.HI UR4, URZ, 0x1f, UR5 ;  /* 0x0000001fff047899 */ /* 0x001fe40008011405 */
[----:B------:R-:W-:Y:S02]  /*0770*/  IMAD R6, R6, UR5, RZ ;  /* 0x0000000506067c24 */ /* 0x000fe4000f8e02ff */
[----:B------:R-:W-:-:S04]  /*0780*/  IMAD.WIDE.U32 R4, R7, UR5, R4 ;  /* 0x0000000507047c25 */ /* 0x000fc8000f8e0004 */
[----:B------:R-:W-:Y:S01]  /*0790*/  IMAD R3, R7, UR4, R6 ;  /* 0x0000000407037c24 */ /* 0x000fe2000f8e0206 */
[----:B------:R-:W-:-:S03]  /*07a0*/  LEA R2, P0, R4, UR6, 0x3 ;  /* 0x0000000604027c11 */ /* 0x000fc6000f8018ff */
[----:B------:R-:W-:-:S05]  /*07b0*/  IMAD.IADD R3, R5, 0x1, R3 ;  /* 0x0000000105037824 */ /* 0x000fca00078e0203 */
[----:B------:R-:W-:-:S05]  /*07c0*/  LEA.HI.X R3, R4, UR7, R3, 0x3, P0 ;  /* 0x0000000704037c11 */ /* 0x000fca00080f1c03 */
[----:B--2---:R-:W-:Y:S01]  /*07d0*/  STG.E desc[UR8][R2.64], R9 ;  /* 0x0000000902007986 */ /* 0x004fe2000c101908 */
[----:B------:R-:W-:Y:S05]  /*07e0*/  EXIT ;  /* 0x000000000000794d */ /* 0x000fea0003800000 */
.L_x_0:
        /* <DEDUP_REMOVED lines=21> */
[----:B0-----:R-:W-:-:S06]  /*0940*/  IADD3 R10, PT, PT, R0, 0xffffffe, RZ ;  /* 0x0ffffffe000a7810 */ /* 0x001fcc0007ffe0ff */
        /* <DEDUP_REMOVED lines=16> */
.L_x_4:
[----:B------:R-:W-:-:S07]  /*0a50*/  MOV R0, 0xa70 ;  /* 0x00000a7000007802 */ /* 0x000fce0000000f00 */
[----:B------:R-:W-:Y:S05]  /*0a60*/  CALL.REL.NOINC `($__internal_0_$__cuda_sm20_rem_s64) ;  /* 0x0000000000c07944 */ /* 0x000fea0003c00000 */
[----:B------:R-:W-:-:S04]  /*0a70*/  ISETP.NE.U32.AND P0, PT, R10, RZ, PT ;  /* 0x000000ff0a00720c */ /* 0x000fc80003f05070 */
[----:B------:R-:W-:-:S13]  /*0a80*/  ISETP.NE.AND.EX P0, PT, R11, RZ, PT, P0 ;  /* 0x000000ff0b00720c */ /* 0x000fda0003f05300 */
.L_x_5:
[----:B------:R-:W-:Y:S05]  /*0a90*/  @P0 EXIT ;  /* 0x000000000000094d */ /* 0x000fea0003800000 */
[----:B------:R-:W0:Y:S01]  /*0aa0*/  LDC R12, c[0x0][0x390] ;  /* 0x0000e400ff0c7b82 */ /* 0x000e220000000800 */
[----:B------:R-:W-:Y:S02]  /*0ab0*/  IABS R10, R2 ;  /* 0x00000002000a7213 */ /* 0x000fe40000000000 */
[----:B------:R-:W-:Y:S02]  /*0ac0*/  ISETP.GE.AND P1, PT, R2, RZ, PT ;  /* 0x000000ff0200720c */ /* 0x000fe40003f26270 */
[----:B0-----:R-:W-:Y:S02]  /*0ad0*/  IABS R0, R12 ;  /* 0x0000000c00007213 */ /* 0x001fe40000000000 */
[----:B------:R-:W-:Y:S02]  /*0ae0*/  ISETP.NE.AND P2, PT, R12, RZ, PT ;  /* 0x000000ff0c00720c */ /* 0x000fe40003f45270 */
[----:B------:R-:W0:Y:S08]  /*0af0*/  I2F.RP R3, R0 ;  /* 0x0000000000037306 */ /* 0x000e300000209400 */
[----:B0-----:R-:W0:Y:S02]  /*0b00*/  MUFU.RCP R3, R3 ;  /* 0x0000000300037308 */ /* 0x001e240000001000 */
[----:B0-----:R-:W-:-:S06]  /*0b10*/  VIADD R8, R3, 0xffffffe ;  /* 0x0ffffffe03087836 */ /* 0x001fcc0000000000 */
[----:B------:R0:W1:Y:S02]  /*0b20*/  F2I.FTZ.U32.TRUNC.NTZ R9, R8 ;  /* 0x0000000800097305 */ /* 0x000064000021f000 */
[----:B0-----:R-:W-:Y:S02]  /*0b30*/  HFMA2 R8, -RZ, RZ, 0, 0 ;  /* 0x00000000ff087431 */ /* 0x001fe400000001ff */
[----:B-1----:R-:W-:-:S04]  /*0b40*/  IMAD.MOV R11, RZ, RZ, -R9 ;  /* 0x000000ffff0b7224 */ /* 0x002fc800078e0a09 */
[----:B------:R-:W-:-:S04]  /*0b50*/  IMAD R11, R11, R0, RZ ;  /* 0x000000000b0b7224 */ /* 0x000fc800078e02ff */
[----:B------:R-:W-:-:S04]  /*0b60*/  IMAD.HI.U32 R11, R9, R11, R8 ;  /* 0x0000000b090b7227 */ /* 0x000fc800078e0008 */
[----:B------:R-:W-:-:S04]  /*0b70*/  IMAD.MOV.U32 R9, RZ, RZ, R10 ;  /* 0x000000ffff097224 */ /* 0x000fc800078e000a */
[----:B------:R-:W-:-:S04]  /*0b80*/  IMAD.HI.U32 R11, R11, R9, RZ ;  /* 0x000000090b0b7227 */ /* 0x000fc800078e00ff */
[----:B------:R-:W-:-:S04]  /*0b90*/  IMAD.MOV R11, RZ, RZ, -R11 ;  /* 0x000000ffff0b7224 */ /* 0x000fc800078e0a0b */
[----:B------:R-:W-:-:S05]  /*0ba0*/  IMAD R9, R0, R11, R9 ;  /* 0x0000000b00097224 */ /* 0x000fca00078e0209 */
[----:B------:R-:W-:-:S13]  /*0bb0*/  ISETP.GT.U32.AND P0, PT, R0, R9, PT ;  /* 0x000000090000720c */ /* 0x000fda0003f04070 */
[----:B------:R-:W-:-:S05]  /*0bc0*/  @!P0 IMAD.IADD R9, R9, 0x1, -R0 ;  /* 0x0000000109098824 */ /* 0x000fca00078e0a00 */
[----:B------:R-:W-:-:S13]  /*0bd0*/  ISETP.GT.U32.AND P0, PT, R0, R9, PT ;  /* 0x000000090000720c */ /* 0x000fda0003f04070 */
[----:B------:R-:W-:-:S04]  /*0be0*/  @!P0 IMAD.IADD R9, R9, 0x1, -R0 ;  /* 0x0000000109098824 */ /* 0x000fc800078e0a00 */
[----:B------:R-:W-:-:S04]  /*0bf0*/  IMAD.MOV.U32 R0, RZ, RZ, R9 ;  /* 0x000000ffff007224 */ /* 0x000fc800078e0009 */
[----:B------:R-:W-:Y:S01]  /*0c00*/  @!P1 IMAD.MOV R0, RZ, RZ, -R0 ;  /* 0x000000ffff009224 */ /* 0x000fe200078e0a00 */
[----:B------:R-:W-:-:S04]  /*0c10*/  @!P2 LOP3.LUT R0, RZ, R12, RZ, 0x33, !PT ;  /* 0x0000000cff00a212 */ /* 0x000fc800078e33ff */
[----:B------:R-:W-:-:S13]  /*0c20*/  ISETP.NE.AND P0, PT, R0, RZ, PT ;  /* 0x000000ff0000720c */ /* 0x000fda0003f05270 */
[----:B------:R-:W-:Y:S05]  /*0c30*/  @P0 EXIT ;  /* 0x000000000000094d */ /* 0x000fea0003800000 */
[----:B------:R-:W0:Y:S01]  /*0c40*/  LDCU UR4, c[0x0][0x3ac] ;  /* 0x00007580ff0477ac */ /* 0x000e220008000800 */
[----:B------:R-:W1:Y:S01]  /*0c50*/  LDCU.128 UR12, c[0x0][0x380] ;  /* 0x00007000ff0c77ac */ /* 0x000e620008000c00 */
[----:B0-----:R-:W-:Y:S02]  /*0c60*/  IMAD R0, R6, UR4, RZ ;  /* 0x0000000406007c24 */ /* 0x001fe4000f8e02ff */
[C---:B------:R-:W-:Y:S01]  /*0c70*/  IMAD.WIDE.U32 R2, R7.reuse, UR4, R4 ;  /* 0x0000000407027c25 */ /* 0x040fe2000f8e0004 */
[----:B------:R-:W0:Y:S03]  /*0c80*/  LDCU UR4, c[0x0][0x398] ;  /* 0x00007300ff0477ac */ /* 0x000e260008000800 */
[----:B------:R-:W-:Y:S01]  /*0c90*/  IMAD R9, R7, UR11, R0 ;  /* 0x0000000b07097c24 */ /* 0x000fe2000f8e0200 */
[----:B-1----:R-:W-:-:S03]  /*0ca0*/  LEA R8, P0, R2, UR12, 0x2 ;  /* 0x0000000c02087c11 */ /* 0x002fc6000f8010ff */
[----:B------:R-:W-:-:S05]  /*0cb0*/  IMAD.IADD R3, R9, 0x1, R3 ;  /* 0x0000000109037824 */ /* 0x000fca00078e0203 */
[----:B------:R-:W-:-:S06]  /*0cc0*/  LEA.HI.X R9, R2, UR13, R3, 0x2, P0 ;  /* 0x0000000d02097c11 */ /* 0x000fcc00080f1403 */
[----:B------:R-:W2:Y:S01]  /*0cd0*/  LDG.E R9, desc[UR8][R8.64] ;  /* 0x0000000808097981 */ /* 0x000ea2000c1e1900 */
[----:B0-----:R-:W-:Y:S02]  /*0ce0*/  USHF.R.S32.HI UR5, URZ, 0x1f, UR4 ;  /* 0x0000001fff057899 */ /* 0x001fe40008011404 */
[----:B------:R-:W-:Y:S02]  /*0cf0*/  IMAD R6, R6, UR4, RZ ;  /* 0x0000000406067c24 */ /* 0x000fe4000f8e02ff */
[----:B------:R-:W-:-:S04]  /*0d00*/  IMAD.WIDE.U32 R4, R7, UR4, R4 ;  /* 0x0000000407047c25 */ /* 0x000fc8000f8e0004 */
[----:B------:R-:W-:Y:S01]  /*0d10*/  IMAD R7, R7, UR5, R6 ;  /* 0x0000000507077c24 */ /* 0x000fe2000f8e0206 */
[----:B------:R-:W-:-:S04]  /*0d20*/  LEA R2, P0, R4, UR14, 0x3 ;  /* 0x0000000e04027c11 */ /* 0x000fc8000f8018ff */
[----:B------:R-:W-:-:S04]  /*0d30*/  IADD3 R7, PT, PT, R5, R7, RZ ;  /* 0x0000000705077210 */ /* 0x000fc80007ffe0ff */
[----:B------:R-:W-:-:S05]  /*0d40*/  LEA.HI.X R3, R4, UR15, R7, 0x3, P0 ;  /* 0x0000000f04037c11 */ /* 0x000fca00080f1c07 */
[----:B--2---:R-:W-:Y:S01]  /*0d50*/  STG.E desc[UR8][R2.64], R9 ;  /* 0x0000000902007986 */ /* 0x004fe2000c101908 */
[----:B------:R-:W-:Y:S05]  /*0d60*/  EXIT ;  /* 0x000000000000794d */ /* 0x000fea0003800000 */
        .weak           $__internal_0_$__cuda_sm20_rem_s64
        .type           $__internal_0_$__cuda_sm20_rem_s64,@function
        .size           $__internal_0_$__cuda_sm20_rem_s64,(.L_x_7 - $__internal_0_$__cuda_sm20_rem_s64)
$__internal_0_$__cuda_sm20_rem_s64:
[----:B------:R-:W-:Y:S02]  /*0d70*/  UIADD3 UR6, UP1, UPT, URZ, -UR10, URZ ;  /* 0x8000000aff067290 */ /* 0x000fe4000ff3e0ff */
[----:B------:R-:W-:Y:S02]  /*0d80*/  UISETP.GE.AND UP0, UPT, UR5, URZ, UPT ;  /* 0x000000ff0500728c */ /* 0x000fe4000bf06270 */
[----:B------:R-:W-:Y:S02]  /*0d90*/  UIADD3.X UR7, UPT, UPT, URZ, ~UR5, URZ, UP1, !UPT ;  /* 0x80000005ff077290 */ /* 0x000fe40008ffe4ff */
[----:B------:R-:W-:Y:S02]  /*0da0*/  USEL UR6, UR6, UR10, !UP0 ;  /* 0x0000000a06067287 */ /* 0x000fe4000c000000 */
[----:B------:R-:W-:-:S09]  /*0db0*/  USEL UR7, UR7, UR5, !UP0 ;  /* 0x0000000507077287 */ /* 0x000fd2000c000000 */
[----:B------:R-:W0:Y:S08]  /*0dc0*/  I2F.U64.RP R9, UR6 ;  /* 0x0000000600097d12 */ /* 0x000e300008309000 */
[----:B0-----:R-:W0:Y:S02]  /*0dd0*/  MUFU.RCP R9, R9 ;  /* 0x0000000900097308 */ /* 0x001e240000001000 */
[----:B0-----:R-:W-:-:S06]  /*0de0*/  VIADD R10, R9, 0x1ffffffe ;  /* 0x1ffffffe090a7836 */ /* 0x001fcc0000000000 */
[----:B------:R-:W0:Y:S02]  /*0df0*/  F2I.U64.TRUNC R10, R10 ;  /* 0x0000000a000a7311 */ /* 0x000e24000020d800 */
[----:B0-----:R-:W-:-:S04]  /*0e00*/  IMAD.WIDE.U32 R12, R10, UR6, RZ ;  /* 0x000000060a0c7c25 */ /* 0x001fc8000f8e00ff */
[----:B------:R-:W-:Y:S01]  /*0e10*/  IMAD R13, R10, UR7, R13 ;  /* 0x000000070a0d7c24 */ /* 0x000fe2000f8e020d */
[----:B------:R-:W-:-:S03]  /*0e20*/  IADD3 R15, P0, PT, RZ, -R12, RZ ;  /* 0x8000000cff0f7210 */ /* 0x000fc60007f1e0ff */
[----:B------:R-:W-:Y:S02]  /*0e30*/  IMAD R13, R11, UR6, R13 ;  /* 0x000000060b0d7c24 */ /* 0x000fe4000f8e020d */
[----:B------:R-:W-:-:S04]  /*0e40*/  IMAD.HI.U32 R12, R10, R15, RZ ;  /* 0x0000000f0a0c7227 */ /* 0x000fc800078e00ff */
[----:B------:R-:W-:Y:S02]  /*0e50*/  IMAD.X R17, RZ, RZ, ~R13, P0 ;  /* 0x000000ffff117224 */ /* 0x000fe400000e0e0d */
[----:B------:R-:W-:Y:S02]  /*0e60*/  IMAD.MOV.U32 R13, RZ, RZ, R10 ;  /* 0x000000ffff0d7224 */ /* 0x000fe400078e000a */
[-C--:B------:R-:W-:Y:S02]  /*0e70*/  IMAD R19, R11, R17.reuse, RZ ;  /* 0x000000110b137224 */ /* 0x080fe400078e02ff */
[----:B------:R-:W-:-:S04]  /*0e80*/  IMAD.WIDE.U32 R12, P0, R10, R17, R12 ;  /* 0x000000110a0c7225 */ /* 0x000fc8000780000c */
[----:B------:R-:W-:-:S04]  /*0e90*/  IMAD.HI.U32 R9, R11, R17, RZ ;  /* 0x000000110b097227 */ /* 0x000fc800078e00ff */
[----:B------:R-:W-:-:S04]  /*0ea0*/  IMAD.HI.U32 R12, P1, R11, R15, R12 ;  /* 0x0000000f0b0c7227 */ /* 0x000fc8000782000c */
[----:B------:R-:W-:Y:S01]  /*0eb0*/  IMAD.X R9, R9, 0x1, R11, P0 ;  /* 0x0000000109097824 */ /* 0x000fe200000e060b */
[----:B------:R-:W-:-:S04]  /*0ec0*/  IADD3 R13, P2, PT, R19, R12, RZ ;  /* 0x0000000c130d7210 */ /* 0x000fc80007f5e0ff */
[----:B------:R-:W-:Y:S01]  /*0ed0*/  IADD3.X R9, PT, PT, RZ, RZ, R9, P2, P1 ;  /* 0x000000ffff097210 */ /* 0x000fe200017e2409 */
[----:B------:R-:W-:Y:S01]  /*0ee0*/  IMAD.WIDE.U32 R10, R13, UR6, RZ ;  /* 0x000000060d0a7c25 */ /* 0x000fe2000f8e00ff */
[----:B------:R-:W-:-:S03]  /*0ef0*/  ISETP.LE.AND P1, PT, RZ, UR4, PT ;  /* 0x00000004ff007c0c */ /* 0x000fc6000bf23270 */
[----:B------:R-:W-:Y:S01]  /*0f00*/  IMAD R12, R13, UR7, R11 ;  /* 0x000000070d0c7c24 */ /* 0x000fe2000f8e020b */
[----:B------:R-:W-:Y:S02]  /*0f10*/  IADD3 R15, P0, PT, RZ, -R10, RZ ;  /* 0x8000000aff0f7210 */ /* 0x000fe40007f1e0ff */
[-C--:B------:R-:W-:Y:S01]  /*0f20*/  IADD3 R11, P4, PT, RZ, -R8.reuse, RZ ;  /* 0x80000008ff0b7210 */ /* 0x080fe20007f9e0ff */
[----:B------:R-:W-:Y:S02]  /*0f30*/  IMAD R10, R9, UR6, R12 ;  /* 0x00000006090a7c24 */ /* 0x000fe4000f8e020c */
[----:B------:R-:W-:Y:S01]  /*0f40*/  IMAD.HI.U32 R12, R13, R15, RZ ;  /* 0x0000000f0d0c7227 */ /* 0x000fe200078e00ff */
[----:B------:R-:W-:-:S03]  /*0f50*/  SEL R11, R11, R8, !P1 ;  /* 0x000000080b0b7207 */ /* 0x000fc60004800000 */
[----:B------:R-:W-:-:S04]  /*0f60*/  IMAD.X R14, RZ, RZ, ~R10, P0 ;  /* 0x000000ffff0e7224 */ /* 0x000fc800000e0e0a */
[----:B------:R-:W-:-:S04]  /*0f70*/  IMAD.WIDE.U32 R12, P0, R13, R14, R12 ;  /* 0x0000000e0d0c7225 */ /* 0x000fc8000780000c */
[----:B------:R-:W-:-:S04]  /*0f80*/  IMAD.HI.U32 R10, P2, R9, R15, R12 ;  /* 0x0000000f090a7227 */ /* 0x000fc8000784000c */
[CC--:B------:R-:W-:Y:S02]  /*0f90*/  IMAD R13, R9.reuse, R14.reuse, RZ ;  /* 0x0000000e090d7224 */ /* 0x0c0fe400078e02ff */
[----:B------:R-:W-:-:S03]  /*0fa0*/  IMAD.HI.U32 R14, R9, R14, RZ ;  /* 0x0000000e090e7227 */ /* 0x000fc600078e00ff */
[----:B------:R-:W-:Y:S01]  /*0fb0*/  IADD3 R10, P3, PT, R13, R10, RZ ;  /* 0x0000000a0d0a7210 */ /* 0x000fe20007f7e0ff */
[----:B------:R-:W-:Y:S02]  /*0fc0*/  IMAD.X R9, R14, 0x1, R9, P0 ;  /* 0x000000010e097824 */ /* 0x000fe400000e0609 */
[----:B------:R-:W-:Y:S02]  /*0fd0*/  IMAD.X R13, RZ, RZ, ~UR4, P4 ;  /* 0x80000004ff0d7e24 */ /* 0x000fe4000a0e06ff */
[----:B------:R-:W-:Y:S01]  /*0fe0*/  IMAD.HI.U32 R8, R10, R11, RZ ;  /* 0x0000000b0a087227 */ /* 0x000fe200078e00ff */
[----:B------:R-:W-:Y:S02]  /*0ff0*/  IADD3.X R12, PT, PT, RZ, RZ, R9, P3, P2 ;  /* 0x000000ffff0c7210 */ /* 0x000fe40001fe4409 */
[----:B------:R-:W-:Y:S02]  /*1000*/  SEL R13, R13, UR4, !P1 ;  /* 0x000000040d0d7c07 */ /* 0x000fe4000c800000 */
[----:B------:R-:W-:-:S03]  /*1010*/  MOV R9, RZ ;  /* 0x000000ff00097202 */ /* 0x000fc60000000f00 */
[-C--:B------:R-:W-:Y:S02]  /*1020*/  IMAD R15, R12, R13.reuse, RZ ;  /* 0x0000000d0c0f7224 */ /* 0x080fe400078e02ff */
[----:B------:R-:W-:-:S04]  /*1030*/  IMAD.WIDE.U32 R8, R10, R13, R8 ;  /* 0x0000000d0a087225 */ /* 0x000fc800078e0008 */
[----:B------:R-:W-:-:S04]  /*1040*/  IMAD.HI.U32 R10, R12, R13, RZ ;  /* 0x0000000d0c0a7227 */ /* 0x000fc800078e00ff */
[----:B------:R-:W-:-:S04]  /*1050*/  IMAD.HI.U32 R8, P0, R12, R11, R8 ;  /* 0x0000000b0c087227 */ /* 0x000fc80007800008 */
[----:B------:R-:W-:Y:S01]  /*1060*/  IMAD.X R10, RZ, RZ, R10, P0 ;  /* 0x000000ffff0a7224 */ /* 0x000fe200000e060a */
[----:B------:R-:W-:-:S05]  /*1070*/  IADD3 R15, P2, PT, R15, R8, RZ ;  /* 0x000000080f0f7210 */ /* 0x000fca0007f5e0ff */
[----:B------:R-:W-:-:S04]  /*1080*/  IMAD.WIDE.U32 R8, R15, UR6, RZ ;  /* 0x000000060f087c25 */ /* 0x000fc8000f8e00ff */
[----:B------:R-:W-:Y:S01]  /*1090*/  IMAD.X R10, RZ, RZ, R10, P2 ;  /* 0x000000ffff0a7224 */ /* 0x000fe200010e060a */
[----:B------:R-:W-:Y:S01]  /*10a0*/  IADD3 R12, P2, PT, -R8, R11, RZ ;  /* 0x0000000b080c7210 */ /* 0x000fe20007f5e1ff */
[----:B------:R-:W-:-:S03]  /*10b0*/  IMAD R15, R15, UR7, R9 ;  /* 0x000000070f0f7c24 */ /* 0x000fc6000f8e0209 */
[----:B------:R-:W-:Y:S01]  /*10c0*/  ISETP.GE.U32.AND P0, PT, R12, UR6, PT ;  /* 0x000000060c007c0c */ /* 0x000fe2000bf06070 */
[----:B------:R-:W-:-:S04]  /*10d0*/  IMAD R10, R10, UR6, R15 ;  /* 0x000000060a0a7c24 */ /* 0x000fc8000f8e020f */
[----:B------:R-:W-:Y:S01]  /*10e0*/  IMAD.X R13, R13, 0x1, ~R10, P2 ;  /* 0x000000010d0d7824 */ /* 0x000fe200010e0e0a */
[----:B------:R-:W-:-:S04]  /*10f0*/  IADD3 R9, P2, PT, R12, -UR6, RZ ;  /* 0x800000060c097c10 */ /* 0x000fc8000ff5e0ff */
[C---:B------:R-:W-:Y:S02]  /*1100*/  ISETP.GE.U32.AND.EX P0, PT, R13.reuse, UR7, PT, P0 ;  /* 0x000000070d007c0c */ /* 0x040fe4000bf06100 */
[----:B------:R-:W-:Y:S02]  /*1110*/  IADD3.X R8, PT, PT, R13, ~UR7, RZ, P2, !PT ;  /* 0x800000070d087c10 */ /* 0x000fe400097fe4ff */
[----:B------:R-:W-:Y:S02]  /*1120*/  SEL R9, R9, R12, P0 ;  /* 0x0000000c09097207 */ /* 0x000fe40000000000 */
[----:B------:R-:W-:Y:S02]  /*1130*/  SEL R8, R8, R13, P0 ;  /* 0x0000000d08087207 */ /* 0x000fe40000000000 */
[C---:B------:R-:W-:Y:S02]  /*1140*/  ISETP.GE.U32.AND P0, PT, R9.reuse, UR6, PT ;  /* 0x0000000609007c0c */ /* 0x040fe4000bf06070 */
[----:B------:R-:W-:-:S02]  /*1150*/  IADD3 R10, P2, PT, R9, -UR6, RZ ;  /* 0x80000006090a7c10 */ /* 0x000fc4000ff5e0ff */
[C---:B------:R-:W-:Y:S02]  /*1160*/  ISETP.GE.U32.AND.EX P0, PT, R8.reuse, UR7, PT, P0 ;  /* 0x0000000708007c0c */ /* 0x040fe4000bf06100 */
[----:B------:R-:W-:Y:S02]  /*1170*/  IADD3.X R11, PT, PT, R8, ~UR7, RZ, P2, !PT ;  /* 0x80000007080b7c10 */ /* 0x000fe400097fe4ff */
[----:B------:R-:W-:Y:S02]  /*1180*/  SEL R10, R10, R9, P0 ;  /* 0x000000090a0a7207 */ /* 0x000fe40000000000 */
[----:B------:R-:W-:Y:S02]  /*1190*/  SEL R11, R11, R8, P0 ;  /* 0x000000080b0b7207 */ /* 0x000fe40000000000 */
[----:B------:R-:W-:Y:S02]  /*11a0*/  IADD3 R9, P2, PT, RZ, -R10, RZ ;  /* 0x8000000aff097210 */ /* 0x000fe40007f5e0ff */
[----:B------:R-:W-:-:S02]  /*11b0*/  ISETP.NE.U32.AND P0, PT, RZ, UR10, PT ;  /* 0x0000000aff007c0c */ /* 0x000fc4000bf05070 */
[----:B------:R-:W-:Y:S01]  /*11c0*/  SEL R10, R9, R10, !P1 ;  /* 0x0000000a090a7207 */ /* 0x000fe20004800000 */
[----:B------:R-:W-:Y:S01]  /*11d0*/  IMAD.X R8, RZ, RZ, ~R11, P2 ;  /* 0x000000ffff087224 */ /* 0x000fe200010e0e0b */
[----:B------:R-:W-:Y:S01]  /*11e0*/  ISETP.NE.AND.EX P0, PT, RZ, UR5, PT, P0 ;  /* 0x00000005ff007c0c */ /* 0x000fe2000bf05300 */
[----:B------:R-:W-:-:S03]  /*11f0*/  IMAD.MOV.U32 R9, RZ, RZ, 0x0 ;  /* 0x00000000ff097424 */ /* 0x000fc600078e00ff */
[----:B------:R-:W-:Y:S01]  /*1200*/  SEL R11, R8, R11, !P1 ;  /* 0x0000000b080b7207 */ /* 0x000fe20004800000 */
[----:B------:R-:W-:Y:S01]  /*1210*/  IMAD.MOV.U32 R8, RZ, RZ, R0 ;  /* 0x000000ffff087224 */ /* 0x000fe200078e0000 */
[----:B------:R-:W-:Y:S02]  /*1220*/  SEL R10, R10, 0xffffffff, P0 ;  /* 0xffffffff0a0a7807 */ /* 0x000fe40000000000 */
[----:B------:R-:W-:Y:S01]  /*1230*/  SEL R11, R11, 0xffffffff, P0 ;  /* 0xffffffff0b0b7807 */ /* 0x000fe20000000000 */
[----:B------:R-:W-:Y:S06]  /*1240*/  RET.REL.NODEC R8 `(getprojection) ;  /* 0xffffffec086c7950 */ /* 0x000fec0003c3ffff */
.L_x_6:
[----:B------:R-:W-:-:S00]  /*1250*/  BRA `(.L_x_6) ;  /* 0xfffffffc00fc7947 */ /* 0x000fc0000383ffff */
[----:B------:R-:W-:-:S00]  /*1260*/  NOP ;  /* 0x0000000000007918 */ /* 0x000fc00000000000 */
        /* <DEDUP_REMOVED lines=9> */
.L_x_7:


//--------------------- .nv.shared.reserved.0     --------------------------
	.section	.nv.shared.reserved.0,"aw",@nobits
	.weak		__nv_reservedSMEM_offset_0_alias
	.size		__nv_reservedSMEM_offset_0_alias, 0, 64
	.other		__nv_reservedSMEM_offset_0_alias,@"STO_CUDA_RESERVED_SHARED STV_DEFAULT"
__nv_reservedSMEM_offset_0_alias:
	.zero		0
	.zero		64


//--------------------- .nv.constant0.getprojection --------------------------
	.section	.nv.constant0.getprojection,"a",@progbits
	.sectionflags	@""
	.align	4
.nv.constant0.getprojection:
	.zero		948


//--------------------- SYMBOLS --------------------------

	.type		.nv.reservedSmem.offset0,@object
	.size		.nv.reservedSmem.offset0,0x4
